	.headerflags	@"EF_CUDA_TEXMODE_UNIFIED EF_CUDA_64BIT_ADDRESS EF_CUDA_ACCELERATORS EF_CUDA_SM90 EF_CUDA_VIRTUAL_SM(EF_CUDA_SM90)"
	.elftype	@"ET_EXEC"


//--------------------- .nv.info                  --------------------------
	.section	.nv.info,"",@"SHT_CUDA_INFO"
	.align	4


	//----- nvinfo : EIATTR_REGCOUNT
	.align		4
        /*0000*/ 	.byte	0x04, 0x2f
        /*0002*/ 	.short	(.L_1 - .L_0)
	.align		4
.L_0:
        /*0004*/ 	.word	index@(triton_poi_fused_mean_sub_1)
        /*0008*/ 	.word	0x0000001a


	//----- nvinfo : EIATTR_MIN_STACK_SIZE
	.align		4
.L_1:
        /*000c*/ 	.byte	0x04, 0x12
        /*000e*/ 	.short	(.L_3 - .L_2)
	.align		4
.L_2:
        /*0010*/ 	.word	index@(triton_poi_fused_mean_sub_1)
        /*0014*/ 	.word	0x00000000


	//----- nvinfo : EIATTR_FRAME_SIZE
	.align		4
.L_3:
        /*0018*/ 	.byte	0x04, 0x11
        /*001a*/ 	.short	(.L_5 - .L_4)
	.align		4
.L_4:
        /*001c*/ 	.word	index@(triton_poi_fused_mean_sub_1)
        /*0020*/ 	.word	0x00000000


	//----- nvinfo : EIATTR_MIN_STACK_SIZE
	.align		4
.L_5:
        /*0024*/ 	.byte	0x04, 0x12
        /*0026*/ 	.short	(.L_7 - .L_6)
	.align		4
.L_6:
        /*0028*/ 	.word	index@(triton_poi_fused_mean_sub_1)
        /*002c*/ 	.word	0x00000000
.L_7:


//--------------------- .nv.info.triton_poi_fused_mean_sub_1 --------------------------
	.section	.nv.info.triton_poi_fused_mean_sub_1,"",@"SHT_CUDA_INFO"
	.sectionflags	@""
	.align	4


	//----- nvinfo : EIATTR_CUDA_API_VERSION
	.align		4
        /*0000*/ 	.byte	0x04, 0x37
        /*0002*/ 	.short	(.L_9 - .L_8)
.L_8:
        /*0004*/ 	.word	0x0000007c


	//----- nvinfo : EIATTR_KPARAM_INFO
	.align		4
.L_9:
        /*0008*/ 	.byte	0x04, 0x17
        /*000a*/ 	.short	(.L_11 - .L_10)
.L_10:
        /*000c*/ 	.word	0x00000000
        /*0010*/ 	.short	0x0002
        /*0012*/ 	.short	0x0010
        /*0014*/ 	.byte	0x00, 0xf0, 0x11, 0x00


	//----- nvinfo : EIATTR_KPARAM_INFO
	.align		4
.L_11:
        /*0018*/ 	.byte	0x04, 0x17
        /*001a*/ 	.short	(.L_13 - .L_12)
.L_12:
        /*001c*/ 	.word	0x00000000
        /*0020*/ 	.short	0x0001
        /*0022*/ 	.short	0x0008
        /*0024*/ 	.byte	0x00, 0xf4, 0x21, 0x00


	//----- nvinfo : EIATTR_KPARAM_INFO
	.align		4
.L_13:
        /*0028*/ 	.byte	0x04, 0x17
        /*002a*/ 	.short	(.L_15 - .L_14)
.L_14:
        /*002c*/ 	.word	0x00000000
        /*0030*/ 	.short	0x0000
        /*0032*/ 	.short	0x0000
        /*0034*/ 	.byte	0x00, 0xf4, 0x21, 0x00


	//----- nvinfo : EIATTR_SPARSE_MMA_MASK
	.align		4
.L_15:
        /*0038*/ 	.byte	0x03, 0x50
        /*003a*/ 	.short	0x0000


	//----- nvinfo : EIATTR_MAXREG_COUNT
	.align		4
        /*003c*/ 	.byte	0x03, 0x1b
        /*003e*/ 	.short	0x00ff


	//----- nvinfo : EIATTR_EXIT_INSTR_OFFSETS
	.align		4
        /*0040*/ 	.byte	0x04, 0x1c
        /*0042*/ 	.short	(.L_17 - .L_16)


	//   ....[0]....
.L_16:
        /*0044*/ 	.word	0x000002c0


	//   ....[1]....
        /*0048*/ 	.word	0x000002e0


	//----- nvinfo : EIATTR_REQNTID
	.align		4
.L_17:
        /*004c*/ 	.byte	0x04, 0x10
        /*004e*/ 	.short	(.L_19 - .L_18)
.L_18:
        /*0050*/ 	.word	0x00000020
        /*0054*/ 	.word	0x00000001
        /*0058*/ 	.word	0x00000001


	//----- nvinfo : EIATTR_CBANK_PARAM_SIZE
	.align		4
.L_19:
        /*005c*/ 	.byte	0x03, 0x19
        /*005e*/ 	.short	0x0014


	//----- nvinfo : EIATTR_PARAM_CBANK
	.align		4
        /*0060*/ 	.byte	0x04, 0x0a
        /*0062*/ 	.short	(.L_21 - .L_20)
	.align		4
.L_20:
        /*0064*/ 	.word	index@(.nv.constant0.triton_poi_fused_mean_sub_1)
        /*0068*/ 	.short	0x0210
        /*006a*/ 	.short	0x0014


	//----- nvinfo : EIATTR_SW_WAR
	.align		4
.L_21:
        /*006c*/ 	.byte	0x04, 0x36
        /*006e*/ 	.short	(.L_23 - .L_22)
.L_22:
        /*0070*/ 	.word	0x00000008
.L_23:


//--------------------- .nv.callgraph             --------------------------
	.section	.nv.callgraph,"",@"SHT_CUDA_CALLGRAPH"
	.align	4
	.sectionentsize	8
	.align		4
        /*0000*/ 	.word	0x00000000
	.align		4
        /*0004*/ 	.word	0xffffffff
	.align		4
        /*0008*/ 	.word	0x00000000
	.align		4
        /*000c*/ 	.word	0xfffffffe
	.align		4
        /*0010*/ 	.word	0x00000000
	.align		4
        /*0014*/ 	.word	0xfffffffd
	.align		4
        /*0018*/ 	.word	0x00000000
	.align		4
        /*001c*/ 	.word	0xfffffffc


//--------------------- .text.triton_poi_fused_mean_sub_1 --------------------------
	.section	.text.triton_poi_fused_mean_sub_1,"ax",@progbits
	.align	128
        .global         triton_poi_fused_mean_sub_1
        .type           triton_poi_fused_mean_sub_1,@function
        .size           triton_poi_fused_mean_sub_1,(.L_x_1 - triton_poi_fused_mean_sub_1)
        .other          triton_poi_fused_mean_sub_1,@"STO_CUDA_ENTRY STV_DEFAULT"
triton_poi_fused_mean_sub_1:
.text.triton_poi_fused_mean_sub_1:
[----:B------:R-:W0:Y:S02]  /*0000*/  LDC R1, c[0x0][0x28] ;  /* 0x00000a00ff017b82 */ /* 0x000e240000000800 */
[----:B------:R-:W1:Y:S01]  /*0010*/  S2R R0, SR_TID.X ;  /* 0x0000000000007919 */ /* 0x000e620000002100 */
[----:B------:R-:W2:Y:S01]  /*0020*/  LDC.64 R10, c[0x0][0x210] ;  /* 0x00008400ff0a7b82 */ /* 0x000ea20000000a00 */
[----:B------:R-:W-:Y:S02]  /*0030*/  CS2R R16, SRZ ;  /* 0x0000000000107805 */ /* 0x000fe4000001ff00 */
[----:B------:R-:W-:Y:S01]  /*0040*/  CS2R R18, SRZ ;  /* 0x0000000000127805 */ /* 0x000fe2000001ff00 */
[----:B------:R-:W3:Y:S01]  /*0050*/  S2R R13, SR_CTAID.X ;  /* 0x00000000000d7919 */ /* 0x000ee20000002500 */
[----:B------:R-:W-:Y:S01]  /*0060*/  ULDC.64 UR4, c[0x0][0x208] ;  /* 0x0000820000047ab9 */ /* 0x000fe20000000a00 */
[----:B-1----:R-:W-:Y:S02]  /*0070*/  SHF.L.U32 R0, R0, 0x1, RZ ;  /* 0x0000000100007819 */ /* 0x002fe400000006ff */
[----:B---3--:R-:W-:Y:S02]  /*0080*/  SHF.R.S32.HI R2, RZ, 0x19, R13 ;  /* 0x00000019ff027819 */ /* 0x008fe4000001140d */
[----:B------:R-:W-:-:S02]  /*0090*/  LOP3.LUT R0, R0, 0x3e, RZ, 0xc0, !PT ;  /* 0x0000003e00007812 */ /* 0x000fc400078ec0ff */
[----:B------:R-:W-:Y:S02]  /*00a0*/  SGXT R2, R2, 0x1 ;  /* 0x000000010202781a */ /* 0x000fe40000000200 */
[----:B------:R-:W-:-:S04]  /*00b0*/  LEA R13, R13, R0, 0x6 ;  /* 0x000000000d0d7211 */ /* 0x000fc800078e30ff */
[CC--:B------:R-:W-:Y:S02]  /*00c0*/  LEA.HI R0, R2.reuse, R13.reuse, RZ, 0x2 ;  /* 0x0000000d02007211 */ /* 0x0c0fe400078f10ff */
[-C--:B------:R-:W-:Y:S02]  /*00d0*/  LEA.HI R2, R2, R13.reuse, RZ, 0x4 ;  /* 0x0000000d02027211 */ /* 0x080fe400078f20ff */
[----:B------:R-:W-:Y:S02]  /*00e0*/  LOP3.LUT R0, R0, 0xfffffffc, RZ, 0xc0, !PT ;  /* 0xfffffffc00007812 */ /* 0x000fe400078ec0ff */
[----:B------:R-:W-:Y:S02]  /*00f0*/  LOP3.LUT R2, R2, 0xfffffff0, RZ, 0xc0, !PT ;  /* 0xfffffff002027812 */ /* 0x000fe400078ec0ff */
[----:B------:R-:W-:Y:S02]  /*0100*/  ISETP.GE.AND P0, PT, R13, 0x40, PT ;  /* 0x000000400d00780c */ /* 0x000fe40003f06270 */
[----:B------:R-:W-:-:S05]  /*0110*/  IADD3 R7, R2, R13, -R0 ;  /* 0x0000000d02077210 */ /* 0x000fca0007ffe800 */
[C---:B------:R-:W-:Y:S01]  /*0120*/  VIADD R5, R7.reuse, 0x4 ;  /* 0x0000000407057836 */ /* 0x040fe20000000000 */
[----:B------:R-:W-:Y:S01]  /*0130*/  IADD3 R9, R7, 0x8, RZ ;  /* 0x0000000807097810 */ /* 0x000fe20007ffe0ff */
[----:B--2---:R-:W-:Y:S01]  /*0140*/  IMAD.WIDE R2, R7, 0x4, R10 ;  /* 0x0000000407027825 */ /* 0x004fe200078e020a */
[----:B------:R-:W-:-:S03]  /*0150*/  CS2R R20, SRZ ;  /* 0x0000000000147805 */ /* 0x000fc6000001ff00 */
[--C-:B------:R-:W-:Y:S01]  /*0160*/  IMAD.WIDE R4, R5, 0x4, R10.reuse ;  /* 0x0000000405047825 */ /* 0x100fe200078e020a */
[----:B------:R1:W2:Y:S03]  /*0170*/  @!P0 LDG.E.EL.64 R16, desc[UR4][R2.64] ;  /* 0x0000000402108981 */ /* 0x0002a6000c2e1b00 */
[----:B------:R-:W-:Y:S01]  /*0180*/  VIADD R15, R7, 0xc ;  /* 0x0000000c070f7836 */ /* 0x000fe20000000000 */
[----:B------:R-:W2:Y:S01]  /*0190*/  @!P0 LDG.E.EL.64 R18, desc[UR4][R4.64] ;  /* 0x0000000404128981 */ /* 0x000ea2000c2e1b00 */
[----:B------:R-:W-:Y:S01]  /*01a0*/  IMAD.WIDE R6, R9, 0x4, R10 ;  /* 0x0000000409067825 */ /* 0x000fe200078e020a */
[----:B------:R-:W-:-:S03]  /*01b0*/  CS2R R22, SRZ ;  /* 0x0000000000167805 */ /* 0x000fc6000001ff00 */
[--C-:B------:R-:W-:Y:S01]  /*01c0*/  IMAD.WIDE R8, R15, 0x4, R10.reuse ;  /* 0x000000040f087825 */ /* 0x100fe200078e020a */
[----:B------:R-:W3:Y:S01]  /*01d0*/  @!P0 LDG.E.EL.64 R20, desc[UR4][R6.64] ;  /* 0x0000000406148981 */ /* 0x000ee2000c2e1b00 */
[----:B------:R-:W-:Y:S02]  /*01e0*/  CS2R R14, SRZ ;  /* 0x00000000000e7805 */ /* 0x000fe4000001ff00 */
[----:B-1----:R-:W-:Y:S01]  /*01f0*/  IMAD.WIDE R2, R13, 0x4, R10 ;  /* 0x000000040d027825 */ /* 0x002fe200078e020a */
[----:B------:R-:W4:Y:S01]  /*0200*/  @!P0 LDG.E.EL.64 R22, desc[UR4][R8.64] ;  /* 0x0000000408168981 */ /* 0x000f22000c2e1b00 */
[----:B------:R-:W1:Y:S03]  /*0210*/  LDC.64 R10, c[0x0][0x218] ;  /* 0x00008600ff0a7b82 */ /* 0x000e660000000a00 */
[----:B------:R-:W5:Y:S01]  /*0220*/  @!P0 LDG.E.64 R14, desc[UR4][R2.64] ;  /* 0x00000004020e8981 */ /* 0x000f62000c1e1b00 */
[----:B--2---:R-:W-:Y:S01]  /*0230*/  FADD R5, R18, R16 ;  /* 0x0000001012057221 */ /* 0x004fe20000000000 */
[----:B------:R-:W-:-:S03]  /*0240*/  FADD R0, R19, R17 ;  /* 0x0000001113007221 */ /* 0x000fc60000000000 */
[----:B---3--:R-:W-:Y:S01]  /*0250*/  FADD R5, R5, R20 ;  /* 0x0000001405057221 */ /* 0x008fe20000000000 */
[----:B------:R-:W-:-:S03]  /*0260*/  FADD R0, R0, R21 ;  /* 0x0000001500007221 */ /* 0x000fc60000000000 */
[----:B----4-:R-:W-:Y:S01]  /*0270*/  FADD R7, R5, R22 ;  /* 0x0000001605077221 */ /* 0x010fe20000000000 */
[----:B------:R-:W-:Y:S01]  /*0280*/  FADD R0, R0, R23 ;  /* 0x0000001700007221 */ /* 0x000fe20000000000 */
[----:B-1----:R-:W-:-:S04]  /*0290*/  IMAD.WIDE R4, R13, 0x4, R10 ;  /* 0x000000040d047825 */ /* 0x002fc800078e020a */
[----:B-----5:R-:W-:Y:S01]  /*02a0*/  FFMA R14, R7, -0.25, R14 ;  /* 0xbe800000070e7823 */ /* 0x020fe2000000000e */
[----:B------:R-:W-:Y:S01]  /*02b0*/  FFMA R15, R0, -0.25, R15 ;  /* 0xbe800000000f7823 */ /* 0x000fe2000000000f */
[----:B------:R-:W-:Y:S06]  /*02c0*/  @P0 EXIT ;  /* 0x000000000000094d */ /* 0x000fec0003800000 */
[----:B------:R-:W-:Y:S01]  /*02d0*/  STG.E.64 desc[UR4][R4.64], R14 ;  /* 0x0000000e04007986 */ /* 0x000fe2000c101b04 */
[----:B------:R-:W-:Y:S05]  /*02e0*/  EXIT ;  /* 0x000000000000794d */ /* 0x000fea0003800000 */
.L_x_0:
[----:B------:R-:W-:-:S00]  /*02f0*/  BRA `(.L_x_0) ;  /* 0xfffffffc00fc7947 */ /* 0x000fc0000383ffff */
[----:B------:R-:W-:-:S00]  /*0300*/  NOP ;  /* 0x0000000000007918 */ /* 0x000fc00000000000 */
[----:B------:R-:W-:-:S00]  /*0310*/  NOP ;  /* 0x0000000000007918 */ /* 0x000fc00000000000 */
[----:B------:R-:W-:-:S00]  /*0320*/  NOP ;  /* 0x0000000000007918 */ /* 0x000fc00000000000 */
[----:B------:R-:W-:-:S00]  /*0330*/  NOP ;  /* 0x0000000000007918 */ /* 0x000fc00000000000 */
[----:B------:R-:W-:-:S00]  /*0340*/  NOP ;  /* 0x0000000000007918 */ /* 0x000fc00000000000 */
[----:B------:R-:W-:-:S00]  /*0350*/  NOP ;  /* 0x0000000000007918 */ /* 0x000fc00000000000 */
[----:B------:R-:W-:-:S00]  /*0360*/  NOP ;  /* 0x0000000000007918 */ /* 0x000fc00000000000 */
[----:B------:R-:W-:-:S00]  /*0370*/  NOP ;  /* 0x0000000000007918 */ /* 0x000fc00000000000 */
.L_x_1:


//--------------------- .nv.constant0.triton_poi_fused_mean_sub_1 --------------------------
	.section	.nv.constant0.triton_poi_fused_mean_sub_1,"a",@progbits
	.sectionflags	@""
	.align	4
.nv.constant0.triton_poi_fused_mean_sub_1:
	.zero		548
